//
// Generated by NVIDIA NVVM Compiler
//
// Compiler Build ID: CL-36424714
// Cuda compilation tools, release 13.0, V13.0.88
// Based on NVVM 20.0.0
//

.version 9.0
.target sm_100
.address_size 64

	// .globl	_Z9cudaHellov
.extern .func  (.param .b32 func_retval0) vprintf
(
	.param .b64 vprintf_param_0,
	.param .b64 vprintf_param_1
)
;
.global .align 1 .b8 $str[24] = {72, 101, 108, 108, 111, 32, 87, 111, 114, 108, 100, 32, 119, 105, 116, 104, 32, 78, 86, 67, 67, 33, 10};

.visible .entry _Z9cudaHellov()
{
	.reg .b32 	%r<3>;
	.reg .b64 	%rd<3>;

	mov.u64 	%rd1, $str;
	cvta.global.u64 	%rd2, %rd1;
	{ // callseq 0, 0
	.param .b64 param0;
	st.param.b64 	[param0], %rd2;
	.param .b64 param1;
	st.param.b64 	[param1], 0;
	.param .b32 retval0;
	call.uni (retval0), 
	vprintf, 
	(
	param0, 
	param1
	);
	ld.param.b32 	%r1, [retval0];
	} // callseq 0
	ret;

}


// ===== COMPILED SASS (sm_100) =====

	.target	sm_100

	.elftype	@"ET_EXEC"


//--------------------- .note.nv.tkinfo           --------------------------
	.section	.note.nv.tkinfo,"",@"SHT_NOTE"
	.sectionflags	@"SHF_NOTE_NV_TKINFO"
	.tkinfo
        /*0018*/ 	.word	0x00000002
        /*0030*/ 	.string	""
        /*0030*/ 	.string	"ptxas"
        /*0030*/ 	.string	"Cuda compilation tools, release 13.0, V13.0.88"
        /*0030*/ 	.string	"Build cuda_13.0.r13.0/compiler.36424714_0"
        /*0030*/ 	.string	"-arch sm_100 -m 64 "



//--------------------- .note.nv.cuinfo           --------------------------
	.section	.note.nv.cuinfo,"",@"SHT_NOTE"
	.sectionflags	@"SHF_NOTE_NV_CUINFO"
        /*0018*/ 	.short	0x0002
        /*001a*/ 	.short	0x0064
        /*001c*/ 	.short	0x0082
	.zero		2


//--------------------- .nv.info                  --------------------------
	.section	.nv.info,"",@"SHT_CUDA_INFO"
	.align	4


	//----- nvinfo : EIATTR_REGCOUNT
	.align		4
        /*0000*/ 	.byte	0x04, 0x2f
        /*0002*/ 	.short	(.L_2 - .L_1)
	.align		4
.L_1:
        /*0004*/ 	.word	index@(_Z9cudaHellov)
        /*0008*/ 	.word	0x00000018


	//----- nvinfo : EIATTR_FRAME_SIZE
	.align		4
.L_2:
        /*000c*/ 	.byte	0x04, 0x11
        /*000e*/ 	.short	(.L_4 - .L_3)
	.align		4
.L_3:
        /*0010*/ 	.word	index@(_Z9cudaHellov)
        /*0014*/ 	.word	0x00000000


	//----- nvinfo : EIATTR_MIN_STACK_SIZE
	.align		4
.L_4:
        /*0018*/ 	.byte	0x04, 0x12
        /*001a*/ 	.short	(.L_6 - .L_5)
	.align		4
.L_5:
        /*001c*/ 	.word	index@(_Z9cudaHellov)
        /*0020*/ 	.word	0x00000000
.L_6:


//--------------------- .nv.compat                --------------------------
	.section	.nv.compat,"",@"SHT_CUDA_COMPAT_INFO"
	.align	4
        /*0000*/ 	.byte	0x02, 0x09, 0x00, 0x00, 0x02, 0x02, 0x01, 0x00, 0x02, 0x05, 0x05, 0x00, 0x03, 0x07, 0x01, 0x01
        /*0010*/ 	.byte	0x02, 0x03, 0x00, 0x00, 0x02, 0x06, 0x01, 0x00, 0x04, 0x0b, 0x08, 0x00, 0x09, 0x00, 0x00, 0x00
        /*0020*/ 	.byte	0x00, 0x00, 0x00, 0x00


//--------------------- .nv.info._Z9cudaHellov    --------------------------
	.section	.nv.info._Z9cudaHellov,"",@"SHT_CUDA_INFO"
	.sectionflags	@""
	.align	4


	//----- nvinfo : EIATTR_CUDA_API_VERSION
	.align		4
        /*0000*/ 	.byte	0x04, 0x37
        /*0002*/ 	.short	(.L_8 - .L_7)
.L_7:
        /*0004*/ 	.word	0x00000082


	//----- nvinfo : EIATTR_SPARSE_MMA_MASK
	.align		4
.L_8:
        /*0008*/ 	.byte	0x03, 0x50
        /*000a*/ 	.short	0x0000


	//----- nvinfo : EIATTR_MAXREG_COUNT
	.align		4
        /*000c*/ 	.byte	0x03, 0x1b
        /*000e*/ 	.short	0x00ff


	//----- nvinfo : EIATTR_EXTERNS
	.align		4
        /*0010*/ 	.byte	0x04, 0x0f
        /*0012*/ 	.short	(.L_10 - .L_9)


	//   ....[0]....
	.align		4
.L_9:
        /*0014*/ 	.word	index@(vprintf)


	//----- nvinfo : EIATTR_MERCURY_ISA_VERSION
	.align		4
.L_10:
        /*0018*/ 	.byte	0x03, 0x5f
        /*001a*/ 	.short	0x0101


	//----- nvinfo : EIATTR_VRC_CTA_INIT_COUNT
	.align		4
        /*001c*/ 	.byte	0x02, 0x4a
	.zero		1
	.zero		1


	//----- nvinfo : EIATTR_SYSCALL_OFFSETS
	.align		4
        /*0020*/ 	.byte	0x04, 0x46
        /*0022*/ 	.short	(.L_12 - .L_11)


	//   ....[0]....
.L_11:
        /*0024*/ 	.word	0x00000080


	//----- nvinfo : EIATTR_EXIT_INSTR_OFFSETS
	.align		4
.L_12:
        /*0028*/ 	.byte	0x04, 0x1c
        /*002a*/ 	.short	(.L_14 - .L_13)


	//   ....[0]....
.L_13:
        /*002c*/ 	.word	0x00000090


	//----- nvinfo : EIATTR_SW_WAR
	.align		4
.L_14:
        /*0030*/ 	.byte	0x04, 0x36
        /*0032*/ 	.short	(.L_16 - .L_15)
.L_15:
        /*0034*/ 	.word	0x00000008
.L_16:


//--------------------- .nv.callgraph             --------------------------
	.section	.nv.callgraph,"",@"SHT_CUDA_CALLGRAPH"
	.align	4
	.sectionentsize	8
	.align		4
        /*0000*/ 	.word	0x00000000
	.align		4
        /*0004*/ 	.word	0xffffffff
	.align		4
        /*0008*/ 	.word	index@(_Z9cudaHellov)
	.align		4
        /*000c*/ 	.word	index@(vprintf)
	.align		4
        /*0010*/ 	.word	0x00000000
	.align		4
        /*0014*/ 	.word	0xfffffffe
	.align		4
        /*0018*/ 	.word	0x00000000
	.align		4
        /*001c*/ 	.word	0xfffffffd
	.align		4
        /*0020*/ 	.word	0x00000000
	.align		4
        /*0024*/ 	.word	0xfffffffc


//--------------------- .nv.constant4             --------------------------
	.section	.nv.constant4,"a",@progbits
	.align	8
	.align		8
.nv.constant4:
        /*0000*/ 	.dword	vprintf
	.align		8
        /*0008*/ 	.dword	$str


//--------------------- .text._Z9cudaHellov       --------------------------
	.section	.text._Z9cudaHellov,"ax",@progbits
	.align	128
        .global         _Z9cudaHellov
        .type           _Z9cudaHellov,@function
        .size           _Z9cudaHellov,(.L_x_2 - _Z9cudaHellov)
        .other          _Z9cudaHellov,@"STO_CUDA_ENTRY STV_DEFAULT"
_Z9cudaHellov:
.text._Z9cudaHellov:
[----:B------:R-:W0:Y:S01]  /*0000*/  LDC R1, c[0x0][0x37c] ;  /* 0x0000df00ff017b82 */ /* 0x000e220000000800 */
[----:B------:R-:W-:Y:S01]  /*0010*/  MOV R0, 0x0 ;  /* 0x0000000000007802 */ /* 0x000fe20000000f00 */
[----:B------:R-:W1:Y:S01]  /*0020*/  LDCU.64 UR4, c[0x4][0x8] ;  /* 0x01000100ff0477ac */ /* 0x000e620008000a00 */
[----:B------:R-:W-:-:S05]  /*0030*/  CS2R R6, SRZ ;  /* 0x0000000000067805 */ /* 0x000fca000001ff00 */
[----:B------:R2:W3:Y:S01]  /*0040*/  LDC.64 R2, c[0x4][R0] ;  /* 0x0100000000027b82 */ /* 0x0004e20000000a00 */
[----:B-1----:R-:W-:Y:S02]  /*0050*/  IMAD.U32 R4, RZ, RZ, UR4 ;  /* 0x00000004ff047e24 */ /* 0x002fe4000f8e00ff */
[----:B--2---:R-:W-:-:S07]  /*0060*/  IMAD.U32 R5, RZ, RZ, UR5 ;  /* 0x00000005ff057e24 */ /* 0x004fce000f8e00ff */
[----:B------:R-:W-:-:S07]  /*0070*/  LEPC R20, `(.L_x_0) ;  /* 0x000000001014794e */ /* 0x000fce0000000000 */
[----:B0--3--:R-:W-:Y:S05]  /*0080*/  CALL.ABS.NOINC R2 ;  /* 0x0000000002007343 */ /* 0x009fea0003c00000 */
.L_x_0:
[----:B------:R-:W-:Y:S05]  /*0090*/  EXIT ;  /* 0x000000000000794d */ /* 0x000fea0003800000 */
.L_x_1:
[----:B------:R-:W-:-:S00]  /*00a0*/  BRA `(.L_x_1) ;  /* 0xfffffffc00fc7947 */ /* 0x000fc0000383ffff */
[----:B------:R-:W-:-:S00]  /*00b0*/  NOP ;  /* 0x0000000000007918 */ /* 0x000fc00000000000 */
        /* <DEDUP_REMOVED lines=12> */
.L_x_2:


//--------------------- .nv.global.init           --------------------------
	.section	.nv.global.init,"aw",@progbits
.nv.global.init:
	.type		$str,@object
	.size		$str,(.L_0 - $str)
$str:
        /*0000*/ 	.byte	0x48, 0x65, 0x6c, 0x6c, 0x6f, 0x20, 0x57, 0x6f, 0x72, 0x6c, 0x64, 0x20, 0x77, 0x69, 0x74, 0x68
        /*0010*/ 	.byte	0x20, 0x4e, 0x56, 0x43, 0x43, 0x21, 0x0a, 0x00
.L_0:


//--------------------- .nv.shared.reserved.0     --------------------------
	.section	.nv.shared.reserved.0,"aw",@nobits
	.weak		__nv_reservedSMEM_offset_0_alias
	.size		__nv_reservedSMEM_offset_0_alias, 0, 64
	.other		__nv_reservedSMEM_offset_0_alias,@"STO_CUDA_RESERVED_SHARED STV_DEFAULT"
__nv_reservedSMEM_offset_0_alias:
	.zero		0
	.zero		64


//--------------------- .nv.constant0._Z9cudaHellov --------------------------
	.section	.nv.constant0._Z9cudaHellov,"a",@progbits
	.sectionflags	@""
	.align	4
.nv.constant0._Z9cudaHellov:
	.zero		896


//--------------------- SYMBOLS --------------------------

	.type		.nv.reservedSmem.offset0,@object
	.size		.nv.reservedSmem.offset0,0x4
	.type		vprintf,@function
